	.headerflags	@"EF_CUDA_TEXMODE_UNIFIED EF_CUDA_64BIT_ADDRESS EF_CUDA_ACCELERATORS EF_CUDA_SM90 EF_CUDA_VIRTUAL_SM(EF_CUDA_SM90)"
	.elftype	@"ET_EXEC"


//--------------------- .nv.info                  --------------------------
	.section	.nv.info,"",@"SHT_CUDA_INFO"
	.align	4


	//----- nvinfo : EIATTR_REGCOUNT
	.align		4
        /*0000*/ 	.byte	0x04, 0x2f
        /*0002*/ 	.short	(.L_3 - .L_2)
	.align		4
.L_2:
        /*0004*/ 	.word	index@(triton_poi_fused__native_batch_norm_legit_no_training_cat_relu_2)
        /*0008*/ 	.word	0x00000017


	//----- nvinfo : EIATTR_MIN_STACK_SIZE
	.align		4
.L_3:
        /*000c*/ 	.byte	0x04, 0x12
        /*000e*/ 	.short	(.L_5 - .L_4)
	.align		4
.L_4:
        /*0010*/ 	.word	index@(triton_poi_fused__native_batch_norm_legit_no_training_cat_relu_2)
        /*0014*/ 	.word	0x00000000


	//----- nvinfo : EIATTR_FRAME_SIZE
	.align		4
.L_5:
        /*0018*/ 	.byte	0x04, 0x11
        /*001a*/ 	.short	(.L_7 - .L_6)
	.align		4
.L_6:
        /*001c*/ 	.word	index@(triton_poi_fused__native_batch_norm_legit_no_training_cat_relu_2)
        /*0020*/ 	.word	0x00000000


	//----- nvinfo : EIATTR_MIN_STACK_SIZE
	.align		4
.L_7:
        /*0024*/ 	.byte	0x04, 0x12
        /*0026*/ 	.short	(.L_9 - .L_8)
	.align		4
.L_8:
        /*0028*/ 	.word	index@(triton_poi_fused__native_batch_norm_legit_no_training_cat_relu_2)
        /*002c*/ 	.word	0x00000000
.L_9:


//--------------------- .nv.info.triton_poi_fused__native_batch_norm_legit_no_training_cat_relu_2 --------------------------
	.section	.nv.info.triton_poi_fused__native_batch_norm_legit_no_training_cat_relu_2,"",@"SHT_CUDA_INFO"
	.sectionflags	@""
	.align	4


	//----- nvinfo : EIATTR_CUDA_API_VERSION
	.align		4
        /*0000*/ 	.byte	0x04, 0x37
        /*0002*/ 	.short	(.L_11 - .L_10)
.L_10:
        /*0004*/ 	.word	0x0000007c


	//----- nvinfo : EIATTR_KPARAM_INFO
	.align		4
.L_11:
        /*0008*/ 	.byte	0x04, 0x17
        /*000a*/ 	.short	(.L_13 - .L_12)
.L_12:
        /*000c*/ 	.word	0x00000000
        /*0010*/ 	.short	0x0008
        /*0012*/ 	.short	0x0040
        /*0014*/ 	.byte	0x00, 0xf0, 0x11, 0x00


	//----- nvinfo : EIATTR_KPARAM_INFO
	.align		4
.L_13:
        /*0018*/ 	.byte	0x04, 0x17
        /*001a*/ 	.short	(.L_15 - .L_14)
.L_14:
        /*001c*/ 	.word	0x00000000
        /*0020*/ 	.short	0x0007
        /*0022*/ 	.short	0x0038
        /*0024*/ 	.byte	0x00, 0xf4, 0x21, 0x00


	//----- nvinfo : EIATTR_KPARAM_INFO
	.align		4
.L_15:
        /*0028*/ 	.byte	0x04, 0x17
        /*002a*/ 	.short	(.L_17 - .L_16)
.L_16:
        /*002c*/ 	.word	0x00000000
        /*0030*/ 	.short	0x0006
        /*0032*/ 	.short	0x0030
        /*0034*/ 	.byte	0x00, 0xf4, 0x21, 0x00


	//----- nvinfo : EIATTR_KPARAM_INFO
	.align		4
.L_17:
        /*0038*/ 	.byte	0x04, 0x17
        /*003a*/ 	.short	(.L_19 - .L_18)
.L_18:
        /*003c*/ 	.word	0x00000000
        /*0040*/ 	.short	0x0005
        /*0042*/ 	.short	0x0028
        /*0044*/ 	.byte	0x00, 0xf4, 0x21, 0x00


	//----- nvinfo : EIATTR_KPARAM_INFO
	.align		4
.L_19:
        /*0048*/ 	.byte	0x04, 0x17
        /*004a*/ 	.short	(.L_21 - .L_20)
.L_20:
        /*004c*/ 	.word	0x00000000
        /*0050*/ 	.short	0x0004
        /*0052*/ 	.short	0x0020
        /*0054*/ 	.byte	0x00, 0xf4, 0x21, 0x00


	//----- nvinfo : EIATTR_KPARAM_INFO
	.align		4
.L_21:
        /*0058*/ 	.byte	0x04, 0x17
        /*005a*/ 	.short	(.L_23 - .L_22)
.L_22:
        /*005c*/ 	.word	0x00000000
        /*0060*/ 	.short	0x0003
        /*0062*/ 	.short	0x0018
        /*0064*/ 	.byte	0x00, 0xf4, 0x21, 0x00


	//----- nvinfo : EIATTR_KPARAM_INFO
	.align		4
.L_23:
        /*0068*/ 	.byte	0x04, 0x17
        /*006a*/ 	.short	(.L_25 - .L_24)
.L_24:
        /*006c*/ 	.word	0x00000000
        /*0070*/ 	.short	0x0002
        /*0072*/ 	.short	0x0010
        /*0074*/ 	.byte	0x00, 0xf4, 0x21, 0x00


	//----- nvinfo : EIATTR_KPARAM_INFO
	.align		4
.L_25:
        /*0078*/ 	.byte	0x04, 0x17
        /*007a*/ 	.short	(.L_27 - .L_26)
.L_26:
        /*007c*/ 	.word	0x00000000
        /*0080*/ 	.short	0x0001
        /*0082*/ 	.short	0x0008
        /*0084*/ 	.byte	0x00, 0xf4, 0x21, 0x00


	//----- nvinfo : EIATTR_KPARAM_INFO
	.align		4
.L_27:
        /*0088*/ 	.byte	0x04, 0x17
        /*008a*/ 	.short	(.L_29 - .L_28)
.L_28:
        /*008c*/ 	.word	0x00000000
        /*0090*/ 	.short	0x0000
        /*0092*/ 	.short	0x0000
        /*0094*/ 	.byte	0x00, 0xf4, 0x21, 0x00


	//----- nvinfo : EIATTR_SPARSE_MMA_MASK
	.align		4
.L_29:
        /*0098*/ 	.byte	0x03, 0x50
        /*009a*/ 	.short	0x0000


	//----- nvinfo : EIATTR_MAXREG_COUNT
	.align		4
        /*009c*/ 	.byte	0x03, 0x1b
        /*009e*/ 	.short	0x00ff


	//----- nvinfo : EIATTR_EXIT_INSTR_OFFSETS
	.align		4
        /*00a0*/ 	.byte	0x04, 0x1c
        /*00a2*/ 	.short	(.L_31 - .L_30)


	//   ....[0]....
.L_30:
        /*00a4*/ 	.word	0x00000520


	//----- nvinfo : EIATTR_REQNTID
	.align		4
.L_31:
        /*00a8*/ 	.byte	0x04, 0x10
        /*00aa*/ 	.short	(.L_33 - .L_32)
.L_32:
        /*00ac*/ 	.word	0x00000100
        /*00b0*/ 	.word	0x00000001
        /*00b4*/ 	.word	0x00000001


	//----- nvinfo : EIATTR_CBANK_PARAM_SIZE
	.align		4
.L_33:
        /*00b8*/ 	.byte	0x03, 0x19
        /*00ba*/ 	.short	0x0044


	//----- nvinfo : EIATTR_PARAM_CBANK
	.align		4
        /*00bc*/ 	.byte	0x04, 0x0a
        /*00be*/ 	.short	(.L_35 - .L_34)
	.align		4
.L_34:
        /*00c0*/ 	.word	index@(.nv.constant0.triton_poi_fused__native_batch_norm_legit_no_training_cat_relu_2)
        /*00c4*/ 	.short	0x0210
        /*00c6*/ 	.short	0x0044


	//----- nvinfo : EIATTR_SW_WAR
	.align		4
.L_35:
        /*00c8*/ 	.byte	0x04, 0x36
        /*00ca*/ 	.short	(.L_37 - .L_36)
.L_36:
        /*00cc*/ 	.word	0x00000008
.L_37:


//--------------------- .nv.callgraph             --------------------------
	.section	.nv.callgraph,"",@"SHT_CUDA_CALLGRAPH"
	.align	4
	.sectionentsize	8
	.align		4
        /*0000*/ 	.word	0x00000000
	.align		4
        /*0004*/ 	.word	0xffffffff
	.align		4
        /*0008*/ 	.word	0x00000000
	.align		4
        /*000c*/ 	.word	0xfffffffe
	.align		4
        /*0010*/ 	.word	0x00000000
	.align		4
        /*0014*/ 	.word	0xfffffffd
	.align		4
        /*0018*/ 	.word	0x00000000
	.align		4
        /*001c*/ 	.word	0xfffffffc


//--------------------- .nv.constant4             --------------------------
	.section	.nv.constant4,"a",@progbits
	.align	8
	.align		8
.nv.constant4:
        /*0000*/ 	.dword	_$_str
	.align		8
        /*0008*/ 	.dword	_$_str_$_2


//--------------------- .text.triton_poi_fused__native_batch_norm_legit_no_training_cat_relu_2 --------------------------
	.section	.text.triton_poi_fused__native_batch_norm_legit_no_training_cat_relu_2,"ax",@progbits
	.align	128
        .global         triton_poi_fused__native_batch_norm_legit_no_training_cat_relu_2
        .type           triton_poi_fused__native_batch_norm_legit_no_training_cat_relu_2,@function
        .size           triton_poi_fused__native_batch_norm_legit_no_training_cat_relu_2,(.L_x_1 - triton_poi_fused__native_batch_norm_legit_no_training_cat_relu_2)
        .other          triton_poi_fused__native_batch_norm_legit_no_training_cat_relu_2,@"STO_CUDA_ENTRY STV_DEFAULT"
triton_poi_fused__native_batch_norm_legit_no_training_cat_relu_2:
.text.triton_poi_fused__native_batch_norm_legit_no_training_cat_relu_2:
[----:B------:R-:W-:Y:S01]  /*0000*/  LDC R1, c[0x0][0x28] ;  /* 0x00000a00ff017b82 */ /* 0x000fe20000000800 */
[----:B------:R-:W1:Y:S07]  /*0010*/  S2R R0, SR_TID.X ;  /* 0x0000000000007919 */ /* 0x000e6e0000002100 */
[----:B------:R-:W2:Y:S01]  /*0020*/  LDC.64 R4, c[0x0][0x228] ;  /* 0x00008a00ff047b82 */ /* 0x000ea20000000a00 */
[----:B------:R-:W-:Y:S01]  /*0030*/  ULDC.64 UR4, c[0x0][0x208] ;  /* 0x0000820000047ab9 */ /* 0x000fe20000000a00 */
[----:B------:R-:W-:Y:S01]  /*0040*/  ULDC.64 UR6, c[0x0][0x218] ;  /* 0x0000860000067ab9 */ /* 0x000fe20000000a00 */
[----:B------:R-:W3:Y:S01]  /*0050*/  S2R R3, SR_CTAID.X ;  /* 0x0000000000037919 */ /* 0x000ee20000002500 */
[----:B-1----:R-:W-:-:S05]  /*0060*/  IMAD.SHL.U32 R0, R0, 0x2, RZ ;  /* 0x0000000200007824 */ /* 0x002fca00078e00ff */
[----:B------:R-:W-:-:S05]  /*0070*/  LOP3.LUT R0, R0, 0x1fe, RZ, 0xc0, !PT ;  /* 0x000001fe00007812 */ /* 0x000fca00078ec0ff */
[----:B---3--:R-:W-:-:S05]  /*0080*/  IMAD R0, R3, 0x200, R0 ;  /* 0x0000020003007824 */ /* 0x008fca00078e0200 */
[----:B------:R-:W-:-:S04]  /*0090*/  SHF.R.S32.HI R3, RZ, 0x1f, R0 ;  /* 0x0000001fff037819 */ /* 0x000fc80000011400 */
[----:B------:R-:W-:-:S04]  /*00a0*/  LEA.HI R8, R3, R0, RZ, 0xf ;  /* 0x0000000003087211 */ /* 0x000fc800078f78ff */
[----:B------:R-:W-:-:S05]  /*00b0*/  SHF.R.S32.HI R6, RZ, 0xf, R8 ;  /* 0x0000000fff067819 */ /* 0x000fca0000011408 */
[----:B------:R-:W-:-:S05]  /*00c0*/  IMAD.HI R2, R6, 0x66666667, RZ ;  /* 0x6666666706027827 */ /* 0x000fca00078e02ff */
[----:B------:R-:W-:-:S04]  /*00d0*/  SHF.R.U32.HI R3, RZ, 0x1f, R2 ;  /* 0x0000001fff037819 */ /* 0x000fc80000011602 */
[----:B------:R-:W-:-:S05]  /*00e0*/  LEA.HI.SX32 R3, R2, R3, 0x1c ;  /* 0x0000000302037211 */ /* 0x000fca00078fe2ff */
[----:B------:R-:W-:Y:S02]  /*00f0*/  IMAD R6, R3, -0x28, R6 ;  /* 0xffffffd803067824 */ /* 0x000fe400078e0206 */
[----:B------:R-:W-:Y:S01]  /*0100*/  IMAD.HI R9, R0, 0x66666667, RZ ;  /* 0x6666666700097827 */ /* 0x000fe200078e02ff */
[----:B------:R-:W1:Y:S03]  /*0110*/  LDC.64 R2, c[0x0][0x210] ;  /* 0x00008400ff027b82 */ /* 0x000e660000000a00 */
[----:B--2---:R-:W-:-:S05]  /*0120*/  IMAD.WIDE R4, R6, 0x4, R4 ;  /* 0x0000000406047825 */ /* 0x004fca00078e0204 */
[----:B------:R2:W3:Y:S01]  /*0130*/  LDG.E.EL R7, desc[UR4][R4.64] ;  /* 0x0000000404077981 */ /* 0x0004e2000c2e1900 */
[----:B------:R-:W-:-:S04]  /*0140*/  SHF.R.U32.HI R10, RZ, 0x1f, R9 ;  /* 0x0000001fff0a7819 */ /* 0x000fc80000011609 */
[----:B------:R-:W-:Y:S01]  /*0150*/  LEA.HI.SX32 R11, R9, R10, 0xd ;  /* 0x0000000a090b7211 */ /* 0x000fe200078f6aff */
[----:B------:R-:W-:Y:S01]  /*0160*/  IMAD.SHL.U32 R10, R6, 0x8000, RZ ;  /* 0x00008000060a7824 */ /* 0x000fe200078e00ff */
[----:B------:R-:W-:-:S03]  /*0170*/  LOP3.LUT R9, R8, 0xffff8000, RZ, 0xc0, !PT ;  /* 0xffff800008097812 */ /* 0x000fc600078ec0ff */
[C---:B------:R-:W-:Y:S02]  /*0180*/  IMAD R12, R11.reuse, 0x60000, RZ ;  /* 0x000600000b0c7824 */ /* 0x040fe400078e02ff */
[----:B------:R-:W-:Y:S02]  /*0190*/  IMAD.IADD R9, R0, 0x1, -R9 ;  /* 0x0000000100097824 */ /* 0x000fe400078e0a09 */
[C---:B------:R-:W-:Y:S01]  /*01a0*/  IMAD R8, R11.reuse, -0x140000, R0 ;  /* 0xffec00000b087824 */ /* 0x040fe200078e0200 */
[--C-:B------:R-:W-:Y:S02]  /*01b0*/  SHF.R.S32.HI R13, RZ, 0x1f, R12.reuse ;  /* 0x0000001fff0d7819 */ /* 0x100fe4000001140c */
[----:B--2---:R-:W-:Y:S01]  /*01c0*/  IADD3 R5, P0, P1, R10, R9, R12 ;  /* 0x000000090a057210 */ /* 0x004fe2000791e00c */
[----:B------:R-:W-:Y:S01]  /*01d0*/  IMAD R17, R11, 0xe0000, R8 ;  /* 0x000e00000b117824 */ /* 0x000fe200078e0208 */
[----:B------:R-:W-:Y:S02]  /*01e0*/  SHF.R.S32.HI R4, RZ, 0x1f, R9 ;  /* 0x0000001fff047819 */ /* 0x000fe40000011409 */
[----:B------:R-:W2:Y:S01]  /*01f0*/  LDC.64 R8, c[0x0][0x220] ;  /* 0x00008800ff087b82 */ /* 0x000ea20000000a00 */
[----:B------:R-:W-:Y:S01]  /*0200*/  SHF.R.S32.HI R10, RZ, 0x1f, R10 ;  /* 0x0000001fff0a7819 */ /* 0x000fe2000001140a */
[----:B-1----:R-:W-:Y:S01]  /*0210*/  IMAD.WIDE R16, R17, 0x4, R2 ;  /* 0x0000000411107825 */ /* 0x002fe200078e0202 */
[----:B------:R-:W-:-:S02]  /*0220*/  LEA R18, P2, R5, UR6, 0x2 ;  /* 0x0000000605127c11 */ /* 0x000fc4000f8410ff */
[----:B------:R-:W-:Y:S02]  /*0230*/  CS2R R2, SRZ ;  /* 0x0000000000027805 */ /* 0x000fe4000001ff00 */
[----:B------:R-:W-:Y:S02]  /*0240*/  IADD3.X R4, R10, R4, R13, P0, P1 ;  /* 0x000000040a047210 */ /* 0x000fe400007e240d */
[C---:B------:R-:W-:Y:S01]  /*0250*/  ISETP.GE.AND P1, PT, R6.reuse, 0x1c, PT ;  /* 0x0000001c0600780c */ /* 0x040fe20003f26270 */
[----:B------:R-:W1:Y:S01]  /*0260*/  LDC.64 R12, c[0x0][0x230] ;  /* 0x00008c00ff0c7b82 */ /* 0x000e620000000a00 */
[----:B------:R-:W-:Y:S02]  /*0270*/  ISETP.GT.AND P0, PT, R6, 0x1b, PT ;  /* 0x0000001b0600780c */ /* 0x000fe40003f04270 */
[----:B------:R-:W-:-:S05]  /*0280*/  LEA.HI.X R19, R5, UR7, R4, 0x2, P2 ;  /* 0x0000000705137c11 */ /* 0x000fca00090f1404 */
[----:B------:R-:W4:Y:S01]  /*0290*/  LDC.64 R10, c[0x0][0x238] ;  /* 0x00008e00ff0a7b82 */ /* 0x000f220000000a00 */
[----:B------:R-:W-:-:S03]  /*02a0*/  CS2R R4, SRZ ;  /* 0x0000000000047805 */ /* 0x000fc6000001ff00 */
[----:B------:R-:W5:Y:S01]  /*02b0*/  @!P1 LDG.E.64 R2, desc[UR4][R16.64] ;  /* 0x0000000410029981 */ /* 0x000f62000c1e1b00 */
[----:B--2---:R-:W-:-:S03]  /*02c0*/  IMAD.WIDE R8, R6, 0x4, R8 ;  /* 0x0000000406087825 */ /* 0x004fc600078e0208 */
[----:B------:R-:W2:Y:S04]  /*02d0*/  @P0 LDG.E.64 R4, desc[UR4][R18.64+-0x380000] ;  /* 0xc800000412040981 */ /* 0x000ea8000c1e1b00 */
[----:B------:R1:W2:Y:S02]  /*02e0*/  LDG.E.EL R8, desc[UR4][R8.64] ;  /* 0x0000000408087981 */ /* 0x0002a4000c2e1900 */
[----:B-1----:R-:W-:-:S06]  /*02f0*/  IMAD.WIDE R12, R6, 0x4, R12 ;  /* 0x00000004060c7825 */ /* 0x002fcc00078e020c */
[----:B------:R-:W2:Y:S01]  /*0300*/  LDG.E.EL R12, desc[UR4][R12.64] ;  /* 0x000000040c0c7981 */ /* 0x000ea2000c2e1900 */
[----:B----4-:R-:W-:Y:S02]  /*0310*/  IMAD.WIDE R14, R6, 0x4, R10 ;  /* 0x00000004060e7825 */ /* 0x010fe400078e020a */
[----:B------:R-:W1:Y:S04]  /*0320*/  LDC.64 R10, c[0x0][0x240] ;  /* 0x00009000ff0a7b82 */ /* 0x000e680000000a00 */
[----:B------:R-:W4:Y:S01]  /*0330*/  LDG.E.EL R15, desc[UR4][R14.64] ;  /* 0x000000040e0f7981 */ /* 0x000f22000c2e1900 */
[----:B0-----:R-:W-:Y:S02]  /*0340*/  IMAD.MOV.U32 R9, RZ, RZ, 0x3e800000 ;  /* 0x3e800000ff097424 */ /* 0x001fe400078e00ff */
[----:B-1----:R-:W-:-:S04]  /*0350*/  IMAD.WIDE R10, R0, 0x4, R10 ;  /* 0x00000004000a7825 */ /* 0x002fc800078e020a */
[----:B---3--:R-:W-:Y:S02]  /*0360*/  FADD R20, R7, 9.9999997473787516356e-06 ;  /* 0x3727c5ac07147421 */ /* 0x008fe40000000000 */
[----:B------:R-:W0:Y:S02]  /*0370*/  LDC.64 R6, c[0x0][0x248] ;  /* 0x00009200ff067b82 */ /* 0x000e240000000a00 */
[----:B------:R-:W1:Y:S02]  /*0380*/  MUFU.SQRT R16, R20 ;  /* 0x0000001400107308 */ /* 0x000e640000002000 */
[C---:B-1----:R-:W-:Y:S02]  /*0390*/  FSETP.GT.AND P2, PT, R16.reuse, 8.50705917302346158658e+37, PT ;  /* 0x7e8000001000780b */ /* 0x042fe40003f44000 */
[----:B------:R-:W-:-:S11]  /*03a0*/  FSETP.GEU.AND P3, PT, R16, 1.175494350822287508e-38, PT ;  /* 0x008000001000780b */ /* 0x000fd60003f6e000 */
[----:B------:R-:W-:-:S04]  /*03b0*/  @P2 FMUL R16, R16, 0.25 ;  /* 0x3e80000010102820 */ /* 0x000fc80000400000 */
[----:B------:R-:W-:-:S06]  /*03c0*/  @!P3 FMUL R16, R16, 16777216 ;  /* 0x4b8000001010b820 */ /* 0x000fcc0000400000 */
[----:B------:R-:W1:Y:S01]  /*03d0*/  MUFU.RCP R16, R16 ;  /* 0x0000001000107308 */ /* 0x000e620000001000 */
[----:B------:R-:W-:Y:S02]  /*03e0*/  FSEL R9, R9, 1, P2 ;  /* 0x3f80000009097808 */ /* 0x000fe40001000000 */
[----:B-----5:R-:W-:Y:S02]  /*03f0*/  SEL R2, R2, RZ, !P1 ;  /* 0x000000ff02027207 */ /* 0x020fe40004800000 */
[----:B------:R-:W-:Y:S02]  /*0400*/  SEL R3, R3, RZ, !P1 ;  /* 0x000000ff03037207 */ /* 0x000fe40004800000 */
[----:B--2---:R-:W-:Y:S01]  /*0410*/  @P1 SEL R2, R4, RZ, P0 ;  /* 0x000000ff04021207 */ /* 0x004fe20000000000 */
[----:B------:R-:W-:Y:S01]  /*0420*/  @!P3 FMUL R9, R9, 16777216 ;  /* 0x4b8000000909b820 */ /* 0x000fe20000400000 */
[----:B------:R-:W-:-:S03]  /*0430*/  @P1 SEL R3, R5, RZ, P0 ;  /* 0x000000ff05031207 */ /* 0x000fc60000000000 */
[C---:B------:R-:W-:Y:S02]  /*0440*/  FADD R4, -R8.reuse, R2 ;  /* 0x0000000208047221 */ /* 0x040fe40000000100 */
[----:B------:R-:W-:Y:S01]  /*0450*/  FADD R8, -R8, R3 ;  /* 0x0000000308087221 */ /* 0x000fe20000000100 */
[----:B-1----:R-:W-:-:S04]  /*0460*/  FMUL R9, R16, R9 ;  /* 0x0000000910097220 */ /* 0x002fc80000400000 */
[-C--:B------:R-:W-:Y:S01]  /*0470*/  FMUL R4, R4, R9.reuse ;  /* 0x0000000904047220 */ /* 0x080fe20000400000 */
[----:B------:R-:W-:-:S03]  /*0480*/  FMUL R8, R8, R9 ;  /* 0x0000000908087220 */ /* 0x000fc60000400000 */
[C-C-:B----4-:R-:W-:Y:S01]  /*0490*/  FFMA R4, R12.reuse, R4, R15.reuse ;  /* 0x000000040c047223 */ /* 0x150fe2000000000f */
[----:B------:R-:W-:-:S04]  /*04a0*/  FFMA R8, R12, R8, R15 ;  /* 0x000000080c087223 */ /* 0x000fc8000000000f */
[----:B------:R-:W-:Y:S02]  /*04b0*/  FSETP.GEU.AND P0, PT, R4, RZ, PT ;  /* 0x000000ff0400720b */ /* 0x000fe40003f0e000 */
[----:B------:R-:W-:Y:S01]  /*04c0*/  FSETP.GEU.AND P1, PT, R8, RZ, PT ;  /* 0x000000ff0800720b */ /* 0x000fe20003f2e000 */
[----:B0-----:R-:W-:Y:S01]  /*04d0*/  IMAD.WIDE R6, R0, 0x4, R6 ;  /* 0x0000000400067825 */ /* 0x001fe200078e0206 */
[----:B------:R-:W-:Y:S02]  /*04e0*/  FSEL R4, R4, RZ, P0 ;  /* 0x000000ff04047208 */ /* 0x000fe40000000000 */
[----:B------:R-:W-:Y:S01]  /*04f0*/  FSEL R5, R8, RZ, P1 ;  /* 0x000000ff08057208 */ /* 0x000fe20000800000 */
[----:B------:R-:W-:Y:S04]  /*0500*/  STG.E.64 desc[UR4][R10.64], R2 ;  /* 0x000000020a007986 */ /* 0x000fe8000c101b04 */
[----:B------:R-:W-:Y:S01]  /*0510*/  STG.E.64 desc[UR4][R6.64], R4 ;  /* 0x0000000406007986 */ /* 0x000fe2000c101b04 */
[----:B------:R-:W-:Y:S05]  /*0520*/  EXIT ;  /* 0x000000000000794d */ /* 0x000fea0003800000 */
.L_x_0:
[----:B------:R-:W-:-:S00]  /*0530*/  BRA `(.L_x_0) ;  /* 0xfffffffc00fc7947 */ /* 0x000fc0000383ffff */
[----:B------:R-:W-:-:S00]  /*0540*/  NOP ;  /* 0x0000000000007918 */ /* 0x000fc00000000000 */
        /* <DEDUP_REMOVED lines=11> */
.L_x_1:


//--------------------- .nv.global.init           --------------------------
	.section	.nv.global.init,"aw",@progbits
.nv.global.init:
	.type		_$_str,@object
	.size		_$_str,(_$_str_$_2 - _$_str)
_$_str:
        /*0000*/ 	.byte	0x5f, 0x5f, 0x43, 0x55, 0x44, 0x41, 0x5f, 0x46, 0x54, 0x5a, 0x00
	.type		_$_str_$_2,@object
	.size		_$_str_$_2,(.L_1 - _$_str_$_2)
_$_str_$_2:
        /*000b*/ 	.byte	0x5f, 0x5f, 0x43, 0x55, 0x44, 0x41, 0x5f, 0x50, 0x52, 0x45, 0x43, 0x5f, 0x53, 0x51, 0x52, 0x54
        /*001b*/ 	.byte	0x00
.L_1:


//--------------------- .nv.constant0.triton_poi_fused__native_batch_norm_legit_no_training_cat_relu_2 --------------------------
	.section	.nv.constant0.triton_poi_fused__native_batch_norm_legit_no_training_cat_relu_2,"a",@progbits
	.sectionflags	@""
	.align	4
.nv.constant0.triton_poi_fused__native_batch_norm_legit_no_training_cat_relu_2:
	.zero		596
